//
// Generated by NVIDIA NVVM Compiler
//
// Compiler Build ID: CL-36424714
// Cuda compilation tools, release 13.0, V13.0.88
// Based on NVVM 20.0.0
//

.version 9.0
.target sm_100
.address_size 64

	// .globl	_Z12calculatePayPfS_S_

.visible .entry _Z12calculatePayPfS_S_(
	.param .u64 .ptr .align 1 _Z12calculatePayPfS_S__param_0,
	.param .u64 .ptr .align 1 _Z12calculatePayPfS_S__param_1,
	.param .u64 .ptr .align 1 _Z12calculatePayPfS_S__param_2
)
{
	.reg .pred 	%p<2>;
	.reg .b16 	%rs<8>;
	.reg .b32 	%r<8>;
	.reg .b32 	%f<70>;
	.reg .b64 	%rd<13>;

	ld.param.u64 	%rd2, [_Z12calculatePayPfS_S__param_0];
	ld.param.u64 	%rd3, [_Z12calculatePayPfS_S__param_1];
	ld.param.u64 	%rd1, [_Z12calculatePayPfS_S__param_2];
	cvta.to.global.u64 	%rd4, %rd3;
	cvta.to.global.u64 	%rd5, %rd2;
	mov.u32 	%r1, %tid.x;
	cvt.u16.u32 	%rs1, %r1;
	mul.hi.u16 	%rs2, %rs1, 656;
	mul.lo.s16 	%rs3, %rs2, 100;
	sub.s16 	%rs4, %rs1, %rs3;
	cvt.u32.u16 	%r5, %rs4;
	mul.wide.u32 	%rd6, %r5, 4;
	add.s64 	%rd7, %rd5, %rd6;
	ld.global.f32 	%f4, [%rd7];
	mul.hi.u16 	%rs5, %rs1, 6554;
	mul.lo.s16 	%rs6, %rs5, 10;
	sub.s16 	%rs7, %rs1, %rs6;
	cvt.u32.u16 	%r6, %rs7;
	mul.wide.u32 	%rd8, %r6, 4;
	add.s64 	%rd9, %rd4, %rd8;
	ld.global.f32 	%f5, [%rd9];
	mul.f32 	%f69, %f4, %f5;
	mov.b32 	%r7, 0;
$L__BB0_1:
	mul.f32 	%f6, %f69, 0f3F800001;
	div.rn.f32 	%f7, %f6, 0f3F800001;
	mul.f32 	%f8, %f7, 0f3F800001;
	div.rn.f32 	%f9, %f8, 0f3F800001;
	mul.f32 	%f10, %f9, 0f3F800001;
	div.rn.f32 	%f11, %f10, 0f3F800001;
	mul.f32 	%f12, %f11, 0f3F800001;
	div.rn.f32 	%f13, %f12, 0f3F800001;
	mul.f32 	%f14, %f13, 0f3F800001;
	div.rn.f32 	%f15, %f14, 0f3F800001;
	mul.f32 	%f16, %f15, 0f3F800001;
	div.rn.f32 	%f17, %f16, 0f3F800001;
	mul.f32 	%f18, %f17, 0f3F800001;
	div.rn.f32 	%f19, %f18, 0f3F800001;
	mul.f32 	%f20, %f19, 0f3F800001;
	div.rn.f32 	%f21, %f20, 0f3F800001;
	mul.f32 	%f22, %f21, 0f3F800001;
	div.rn.f32 	%f23, %f22, 0f3F800001;
	mul.f32 	%f24, %f23, 0f3F800001;
	div.rn.f32 	%f25, %f24, 0f3F800001;
	mul.f32 	%f26, %f25, 0f3F800001;
	div.rn.f32 	%f27, %f26, 0f3F800001;
	mul.f32 	%f28, %f27, 0f3F800001;
	div.rn.f32 	%f29, %f28, 0f3F800001;
	mul.f32 	%f30, %f29, 0f3F800001;
	div.rn.f32 	%f31, %f30, 0f3F800001;
	mul.f32 	%f32, %f31, 0f3F800001;
	div.rn.f32 	%f33, %f32, 0f3F800001;
	mul.f32 	%f34, %f33, 0f3F800001;
	div.rn.f32 	%f35, %f34, 0f3F800001;
	mul.f32 	%f36, %f35, 0f3F800001;
	div.rn.f32 	%f37, %f36, 0f3F800001;
	mul.f32 	%f38, %f37, 0f3F800001;
	div.rn.f32 	%f39, %f38, 0f3F800001;
	mul.f32 	%f40, %f39, 0f3F800001;
	div.rn.f32 	%f41, %f40, 0f3F800001;
	mul.f32 	%f42, %f41, 0f3F800001;
	div.rn.f32 	%f43, %f42, 0f3F800001;
	mul.f32 	%f44, %f43, 0f3F800001;
	div.rn.f32 	%f45, %f44, 0f3F800001;
	mul.f32 	%f46, %f45, 0f3F800001;
	div.rn.f32 	%f47, %f46, 0f3F800001;
	mul.f32 	%f48, %f47, 0f3F800001;
	div.rn.f32 	%f49, %f48, 0f3F800001;
	mul.f32 	%f50, %f49, 0f3F800001;
	div.rn.f32 	%f51, %f50, 0f3F800001;
	mul.f32 	%f52, %f51, 0f3F800001;
	div.rn.f32 	%f53, %f52, 0f3F800001;
	mul.f32 	%f54, %f53, 0f3F800001;
	div.rn.f32 	%f55, %f54, 0f3F800001;
	mul.f32 	%f56, %f55, 0f3F800001;
	div.rn.f32 	%f57, %f56, 0f3F800001;
	mul.f32 	%f58, %f57, 0f3F800001;
	div.rn.f32 	%f59, %f58, 0f3F800001;
	mul.f32 	%f60, %f59, 0f3F800001;
	div.rn.f32 	%f61, %f60, 0f3F800001;
	mul.f32 	%f62, %f61, 0f3F800001;
	div.rn.f32 	%f63, %f62, 0f3F800001;
	mul.f32 	%f64, %f63, 0f3F800001;
	div.rn.f32 	%f65, %f64, 0f3F800001;
	mul.f32 	%f66, %f65, 0f3F800001;
	div.rn.f32 	%f67, %f66, 0f3F800001;
	mul.f32 	%f68, %f67, 0f3F800001;
	div.rn.f32 	%f69, %f68, 0f3F800001;
	add.s32 	%r7, %r7, 32;
	setp.ne.s32 	%p1, %r7, 10000000;
	@%p1 bra 	$L__BB0_1;
	cvta.to.global.u64 	%rd10, %rd1;
	mul.wide.u32 	%rd11, %r1, 4;
	add.s64 	%rd12, %rd10, %rd11;
	st.global.f32 	[%rd12], %f69;
	ret;

}


// ===== COMPILED SASS (sm_100) =====

	.target	sm_100

	.elftype	@"ET_EXEC"


//--------------------- .note.nv.tkinfo           --------------------------
	.section	.note.nv.tkinfo,"",@"SHT_NOTE"
	.sectionflags	@"SHF_NOTE_NV_TKINFO"
	.tkinfo
        /*0018*/ 	.word	0x00000002
        /*0030*/ 	.string	""
        /*0030*/ 	.string	"ptxas"
        /*0030*/ 	.string	"Cuda compilation tools, release 13.0, V13.0.88"
        /*0030*/ 	.string	"Build cuda_13.0.r13.0/compiler.36424714_0"
        /*0030*/ 	.string	"-arch sm_100 -m 64 "



//--------------------- .note.nv.cuinfo           --------------------------
	.section	.note.nv.cuinfo,"",@"SHT_NOTE"
	.sectionflags	@"SHF_NOTE_NV_CUINFO"
        /*0018*/ 	.short	0x0002
        /*001a*/ 	.short	0x0064
        /*001c*/ 	.short	0x0082
	.zero		2


//--------------------- .nv.info                  --------------------------
	.section	.nv.info,"",@"SHT_CUDA_INFO"
	.align	4


	//----- nvinfo : EIATTR_REGCOUNT
	.align		4
        /*0000*/ 	.byte	0x04, 0x2f
        /*0002*/ 	.short	(.L_1 - .L_0)
	.align		4
.L_0:
        /*0004*/ 	.word	index@(_Z12calculatePayPfS_S_)
        /*0008*/ 	.word	0x00000010


	//----- nvinfo : EIATTR_FRAME_SIZE
	.align		4
.L_1:
        /*000c*/ 	.byte	0x04, 0x11
        /*000e*/ 	.short	(.L_3 - .L_2)
	.align		4
.L_2:
        /*0010*/ 	.word	index@($__internal_0_$__cuda_sm3x_div_rn_noftz_f32_slowpath)
        /*0014*/ 	.word	0x00000000


	//----- nvinfo : EIATTR_FRAME_SIZE
	.align		4
.L_3:
        /*0018*/ 	.byte	0x04, 0x11
        /*001a*/ 	.short	(.L_5 - .L_4)
	.align		4
.L_4:
        /*001c*/ 	.word	index@(_Z12calculatePayPfS_S_)
        /*0020*/ 	.word	0x00000000


	//----- nvinfo : EIATTR_MIN_STACK_SIZE
	.align		4
.L_5:
        /*0024*/ 	.byte	0x04, 0x12
        /*0026*/ 	.short	(.L_7 - .L_6)
	.align		4
.L_6:
        /*0028*/ 	.word	index@(_Z12calculatePayPfS_S_)
        /*002c*/ 	.word	0x00000000
.L_7:


//--------------------- .nv.compat                --------------------------
	.section	.nv.compat,"",@"SHT_CUDA_COMPAT_INFO"
	.align	4
        /*0000*/ 	.byte	0x02, 0x09, 0x00, 0x00, 0x02, 0x02, 0x01, 0x00, 0x02, 0x05, 0x05, 0x00, 0x03, 0x07, 0x01, 0x01
        /*0010*/ 	.byte	0x02, 0x03, 0x00, 0x00, 0x02, 0x06, 0x01, 0x00, 0x04, 0x0b, 0x08, 0x00, 0x01, 0x00, 0x00, 0x00
        /*0020*/ 	.byte	0x00, 0x00, 0x00, 0x00


//--------------------- .nv.info._Z12calculatePayPfS_S_ --------------------------
	.section	.nv.info._Z12calculatePayPfS_S_,"",@"SHT_CUDA_INFO"
	.sectionflags	@""
	.align	4


	//----- nvinfo : EIATTR_CUDA_API_VERSION
	.align		4
        /*0000*/ 	.byte	0x04, 0x37
        /*0002*/ 	.short	(.L_9 - .L_8)
.L_8:
        /*0004*/ 	.word	0x00000082


	//----- nvinfo : EIATTR_KPARAM_INFO
	.align		4
.L_9:
        /*0008*/ 	.byte	0x04, 0x17
        /*000a*/ 	.short	(.L_11 - .L_10)
.L_10:
        /*000c*/ 	.word	0x00000000
        /*0010*/ 	.short	0x0002
        /*0012*/ 	.short	0x0010
        /*0014*/ 	.byte	0x00, 0xf5, 0x21, 0x00


	//----- nvinfo : EIATTR_KPARAM_INFO
	.align		4
.L_11:
        /*0018*/ 	.byte	0x04, 0x17
        /*001a*/ 	.short	(.L_13 - .L_12)
.L_12:
        /*001c*/ 	.word	0x00000000
        /*0020*/ 	.short	0x0001
        /*0022*/ 	.short	0x0008
        /*0024*/ 	.byte	0x00, 0xf5, 0x21, 0x00


	//----- nvinfo : EIATTR_KPARAM_INFO
	.align		4
.L_13:
        /*0028*/ 	.byte	0x04, 0x17
        /*002a*/ 	.short	(.L_15 - .L_14)
.L_14:
        /*002c*/ 	.word	0x00000000
        /*0030*/ 	.short	0x0000
        /*0032*/ 	.short	0x0000
        /*0034*/ 	.byte	0x00, 0xf5, 0x21, 0x00


	//----- nvinfo : EIATTR_SPARSE_MMA_MASK
	.align		4
.L_15:
        /*0038*/ 	.byte	0x03, 0x50
        /*003a*/ 	.short	0x0000


	//----- nvinfo : EIATTR_MAXREG_COUNT
	.align		4
        /*003c*/ 	.byte	0x03, 0x1b
        /*003e*/ 	.short	0x00ff


	//----- nvinfo : EIATTR_MERCURY_ISA_VERSION
	.align		4
        /*0040*/ 	.byte	0x03, 0x5f
        /*0042*/ 	.short	0x0101


	//----- nvinfo : EIATTR_VRC_CTA_INIT_COUNT
	.align		4
        /*0044*/ 	.byte	0x02, 0x4a
	.zero		1
	.zero		1


	//----- nvinfo : EIATTR_EXIT_INSTR_OFFSETS
	.align		4
        /*0048*/ 	.byte	0x04, 0x1c
        /*004a*/ 	.short	(.L_17 - .L_16)


	//   ....[0]....
.L_16:
        /*004c*/ 	.word	0x00001e30


	//----- nvinfo : EIATTR_CRS_STACK_SIZE
	.align		4
.L_17:
        /*0050*/ 	.byte	0x04, 0x1e
        /*0052*/ 	.short	(.L_19 - .L_18)
.L_18:
        /*0054*/ 	.word	0x00000000


	//----- nvinfo : EIATTR_CBANK_PARAM_SIZE
	.align		4
.L_19:
        /*0058*/ 	.byte	0x03, 0x19
        /*005a*/ 	.short	0x0018


	//----- nvinfo : EIATTR_PARAM_CBANK
	.align		4
        /*005c*/ 	.byte	0x04, 0x0a
        /*005e*/ 	.short	(.L_21 - .L_20)
	.align		4
.L_20:
        /*0060*/ 	.word	index@(.nv.constant0._Z12calculatePayPfS_S_)
        /*0064*/ 	.short	0x0380
        /*0066*/ 	.short	0x0018


	//----- nvinfo : EIATTR_SW_WAR
	.align		4
.L_21:
        /*0068*/ 	.byte	0x04, 0x36
        /*006a*/ 	.short	(.L_23 - .L_22)
.L_22:
        /*006c*/ 	.word	0x00000008
.L_23:


//--------------------- .nv.callgraph             --------------------------
	.section	.nv.callgraph,"",@"SHT_CUDA_CALLGRAPH"
	.align	4
	.sectionentsize	8
	.align		4
        /*0000*/ 	.word	0x00000000
	.align		4
        /*0004*/ 	.word	0xffffffff
	.align		4
        /*0008*/ 	.word	0x00000000
	.align		4
        /*000c*/ 	.word	0xfffffffe
	.align		4
        /*0010*/ 	.word	0x00000000
	.align		4
        /*0014*/ 	.word	0xfffffffd
	.align		4
        /*0018*/ 	.word	0x00000000
	.align		4
        /*001c*/ 	.word	0xfffffffc


//--------------------- .text._Z12calculatePayPfS_S_ --------------------------
	.section	.text._Z12calculatePayPfS_S_,"ax",@progbits
	.align	128
        .global         _Z12calculatePayPfS_S_
        .type           _Z12calculatePayPfS_S_,@function
        .size           _Z12calculatePayPfS_S_,(.L_x_77 - _Z12calculatePayPfS_S_)
        .other          _Z12calculatePayPfS_S_,@"STO_CUDA_ENTRY STV_DEFAULT"
_Z12calculatePayPfS_S_:
.text._Z12calculatePayPfS_S_:
[----:B------:R-:W-:Y:S01]  /*0000*/  LDC R1, c[0x0][0x37c] ;  /* 0x0000df00ff017b82 */ /* 0x000fe20000000800 */
[----:B------:R-:W0:Y:S07]  /*0010*/  S2R R2, SR_TID.X ;  /* 0x0000000000027919 */ /* 0x000e2e0000002100 */
[----:B------:R-:W1:Y:S01]  /*0020*/  LDC.64 R6, c[0x0][0x380] ;  /* 0x0000e000ff067b82 */ /* 0x000e620000000a00 */
[----:B------:R-:W2:Y:S01]  /*0030*/  LDCU.64 UR6, c[0x0][0x358] ;  /* 0x00006b00ff0677ac */ /* 0x000ea20008000a00 */
[----:B0-----:R-:W-:-:S05]  /*0040*/  LOP3.LUT R0, R2, 0xffff, RZ, 0xc0, !PT ;  /* 0x0000ffff02007812 */ /* 0x001fca00078ec0ff */
[C---:B------:R-:W-:Y:S02]  /*0050*/  IMAD R3, R0.reuse, 0x290, RZ ;  /* 0x0000029000037824 */ /* 0x040fe400078e02ff */
[----:B------:R-:W-:-:S03]  /*0060*/  IMAD R4, R0, 0x199a, RZ ;  /* 0x0000199a00047824 */ /* 0x000fc600078e02ff */
[----:B------:R-:W-:Y:S02]  /*0070*/  SHF.R.U32.HI R0, RZ, 0x10, R3 ;  /* 0x00000010ff007819 */ /* 0x000fe40000011603 */
[----:B------:R-:W-:Y:S02]  /*0080*/  SHF.R.U32.HI R3, RZ, 0x10, R4 ;  /* 0x00000010ff037819 */ /* 0x000fe40000011604 */
[----:B------:R-:W-:Y:S01]  /*0090*/  PRMT R0, R0, 0x9910, RZ ;  /* 0x0000991000007816 */ /* 0x000fe200000000ff */
[----:B------:R-:W0:Y:S01]  /*00a0*/  LDC.64 R4, c[0x0][0x388] ;  /* 0x0000e200ff047b82 */ /* 0x000e220000000a00 */
[----:B------:R-:W-:-:S03]  /*00b0*/  PRMT R3, R3, 0x9910, RZ ;  /* 0x0000991003037816 */ /* 0x000fc600000000ff */
[----:B------:R-:W-:Y:S02]  /*00c0*/  IMAD R0, R0, 0x64, RZ ;  /* 0x0000006400007824 */ /* 0x000fe400078e02ff */
[----:B------:R-:W-:-:S03]  /*00d0*/  IMAD R3, R3, 0xa, RZ ;  /* 0x0000000a03037824 */ /* 0x000fc600078e02ff */
[----:B------:R-:W-:Y:S02]  /*00e0*/  IADD3 R0, PT, PT, RZ, -R0, RZ ;  /* 0x80000000ff007210 */ /* 0x000fe40007ffe0ff */
[----:B------:R-:W-:Y:S02]  /*00f0*/  IADD3 R9, PT, PT, RZ, -R3, RZ ;  /* 0x80000003ff097210 */ /* 0x000fe40007ffe0ff */
[----:B------:R-:W-:Y:S02]  /*0100*/  PRMT R3, R0, 0x7710, RZ ;  /* 0x0000771000037816 */ /* 0x000fe400000000ff */
[----:B------:R-:W-:Y:S02]  /*0110*/  PRMT R9, R9, 0x7710, RZ ;  /* 0x0000771009097816 */ /* 0x000fe400000000ff */
[-C--:B------:R-:W-:Y:S02]  /*0120*/  IADD3 R0, PT, PT, R3, R2.reuse, RZ ;  /* 0x0000000203007210 */ /* 0x080fe40007ffe0ff */
[----:B------:R-:W-:-:S02]  /*0130*/  IADD3 R8, PT, PT, R9, R2, RZ ;  /* 0x0000000209087210 */ /* 0x000fc40007ffe0ff */
[----:B------:R-:W-:Y:S02]  /*0140*/  LOP3.LUT R3, R0, 0xffff, RZ, 0xc0, !PT ;  /* 0x0000ffff00037812 */ /* 0x000fe400078ec0ff */
[----:B------:R-:W-:-:S03]  /*0150*/  LOP3.LUT R9, R8, 0xffff, RZ, 0xc0, !PT ;  /* 0x0000ffff08097812 */ /* 0x000fc600078ec0ff */
[----:B-1----:R-:W-:-:S04]  /*0160*/  IMAD.WIDE.U32 R6, R3, 0x4, R6 ;  /* 0x0000000403067825 */ /* 0x002fc800078e0006 */
[----:B0-----:R-:W-:Y:S02]  /*0170*/  IMAD.WIDE.U32 R4, R9, 0x4, R4 ;  /* 0x0000000409047825 */ /* 0x001fe400078e0004 */
[----:B--2---:R-:W2:Y:S04]  /*0180*/  LDG.E R6, desc[UR6][R6.64] ;  /* 0x0000000606067981 */ /* 0x004ea8000c1e1900 */
[----:B------:R-:W2:Y:S01]  /*0190*/  LDG.E R5, desc[UR6][R4.64] ;  /* 0x0000000604057981 */ /* 0x000ea2000c1e1900 */
[----:B------:R-:W-:Y:S01]  /*01a0*/  UMOV UR4, URZ ;  /* 0x000000ff00047c82 */ /* 0x000fe20008000000 */
[----:B--2---:R-:W-:-:S07]  /*01b0*/  FMUL R9, R6, R5 ;  /* 0x0000000506097220 */ /* 0x004fce0000400000 */
.L_x_64:
[----:B------:R-:W-:Y:S01]  /*01c0*/  HFMA2 R4, -RZ, RZ, 1.875, 5.9604644775390625e-08 ;  /* 0x3f800001ff047431 */ /* 0x000fe200000001ff */
[----:B------:R-:W-:Y:S01]  /*01d0*/  MOV R5, 0x3f7ffffe ;  /* 0x3f7ffffe00057802 */ /* 0x000fe20000000f00 */
[----:B------:R-:W-:Y:S01]  /*01e0*/  FMUL R3, R9, 1.0000001192092895508 ;  /* 0x3f80000109037820 */ /* 0x000fe20000400000 */
[----:B------:R-:W-:Y:S01]  /*01f0*/  UIADD3 UR4, UPT, UPT, UR4, 0x20, URZ ;  /* 0x0000002004047890 */ /* 0x000fe2000fffe0ff */
[----:B------:R-:W-:Y:S02]  /*0200*/  BSSY.RECONVERGENT B2, `(.L_x_0) ;  /* 0x000000b000027945 */ /* 0x000fe40003800200 */
[----:B------:R-:W0:Y:S01]  /*0210*/  FCHK P0, R3, 1.0000001192092895508 ;  /* 0x3f80000103007902 */ /* 0x000e220000000000 */
[----:B------:R-:W-:Y:S01]  /*0220*/  UISETP.NE.AND UP0, UPT, UR4, 0x989680, UPT ;  /* 0x009896800400788c */ /* 0x000fe2000bf05270 */
[----:B------:R-:W-:-:S04]  /*0230*/  FFMA R0, R5, -R4, 1 ;  /* 0x3f80000005007423 */ /* 0x000fc80000000804 */
[----:B------:R-:W-:-:S04]  /*0240*/  FFMA R0, R0, R5, 0.99999988079071044922 ;  /* 0x3f7ffffe00007423 */ /* 0x000fc80000000005 */
[----:B------:R-:W-:-:S04]  /*0250*/  FFMA R5, R3, R0, RZ ;  /* 0x0000000003057223 */ /* 0x000fc800000000ff */
[----:B------:R-:W-:-:S04]  /*0260*/  FFMA R6, R5, -1.0000001192092895508, R3 ;  /* 0xbf80000105067823 */ /* 0x000fc80000000003 */
[----:B------:R-:W-:Y:S01]  /*0270*/  FFMA R0, R0, R6, R5 ;  /* 0x0000000600007223 */ /* 0x000fe20000000005 */
[----:B0-----:R-:W-:Y:S06]  /*0280*/  @!P0 BRA `(.L_x_1) ;  /* 0x0000000000088947 */ /* 0x001fec0003800000 */
[----:B------:R-:W-:-:S07]  /*0290*/  MOV R6, 0x2b0 ;  /* 0x000002b000067802 */ /* 0x000fce0000000f00 */
[----:B------:R-:W-:Y:S05]  /*02a0*/  CALL.REL.NOINC `($__internal_0_$__cuda_sm3x_div_rn_noftz_f32_slowpath) ;  /* 0x0000001800e47944 */ /* 0x000fea0003c00000 */
.L_x_1:
[----:B------:R-:W-:Y:S05]  /*02b0*/  BSYNC.RECONVERGENT B2 ;  /* 0x0000000000027941 */ /* 0x000fea0003800200 */
.L_x_0:
[----:B------:R-:W-:Y:S01]  /*02c0*/  MOV R3, 0x3f7ffffe ;  /* 0x3f7ffffe00037802 */ /* 0x000fe20000000f00 */
[----:B------:R-:W-:Y:S01]  /*02d0*/  FMUL R8, R0, 1.0000001192092895508 ;  /* 0x3f80000100087820 */ /* 0x000fe20000400000 */
[----:B------:R-:W-:Y:S03]  /*02e0*/  BSSY.RECONVERGENT B2, `(.L_x_2) ;  /* 0x000000b000027945 */ /* 0x000fe60003800200 */
[----:B------:R-:W0:Y:S01]  /*02f0*/  FCHK P0, R8, 1.0000001192092895508 ;  /* 0x3f80000108007902 */ /* 0x000e220000000000 */
[----:B------:R-:W-:-:S04]  /*0300*/  FFMA R6, R3, -R4, 1 ;  /* 0x3f80000003067423 */ /* 0x000fc80000000804 */
[----:B------:R-:W-:-:S04]  /*0310*/  FFMA R0, R6, R3, 0.99999988079071044922 ;  /* 0x3f7ffffe06007423 */ /* 0x000fc80000000003 */
[----:B------:R-:W-:-:S04]  /*0320*/  FFMA R3, R0, R8, RZ ;  /* 0x0000000800037223 */ /* 0x000fc800000000ff */
[----:B------:R-:W-:-:S04]  /*0330*/  FFMA R6, R3, -1.0000001192092895508, R8 ;  /* 0xbf80000103067823 */ /* 0x000fc80000000008 */
[----:B------:R-:W-:Y:S01]  /*0340*/  FFMA R0, R0, R6, R3 ;  /* 0x0000000600007223 */ /* 0x000fe20000000003 */
[----:B0-----:R-:W-:Y:S06]  /*0350*/  @!P0 BRA `(.L_x_3) ;  /* 0x00000000000c8947 */ /* 0x001fec0003800000 */
[----:B------:R-:W-:Y:S02]  /*0360*/  MOV R3, R8 ;  /* 0x0000000800037202 */ /* 0x000fe40000000f00 */
[----:B------:R-:W-:-:S07]  /*0370*/  MOV R6, 0x390 ;  /* 0x0000039000067802 */ /* 0x000fce0000000f00 */
[----:B------:R-:W-:Y:S05]  /*0380*/  CALL.REL.NOINC `($__internal_0_$__cuda_sm3x_div_rn_noftz_f32_slowpath) ;  /* 0x0000001800ac7944 */ /* 0x000fea0003c00000 */
.L_x_3:
[----:B------:R-:W-:Y:S05]  /*0390*/  BSYNC.RECONVERGENT B2 ;  /* 0x0000000000027941 */ /* 0x000fea0003800200 */
.L_x_2:
        /* <DEDUP_REMOVED lines=13> */
.L_x_5:
[----:B------:R-:W-:Y:S05]  /*0470*/  BSYNC.RECONVERGENT B2 ;  /* 0x0000000000027941 */ /* 0x000fea0003800200 */
.L_x_4:
        /* <DEDUP_REMOVED lines=13> */
.L_x_7:
[----:B------:R-:W-:Y:S05]  /*0550*/  BSYNC.RECONVERGENT B2 ;  /* 0x0000000000027941 */ /* 0x000fea0003800200 */
.L_x_6:
        /* <DEDUP_REMOVED lines=13> */
.L_x_9:
[----:B------:R-:W-:Y:S05]  /*0630*/  BSYNC.RECONVERGENT B2 ;  /* 0x0000000000027941 */ /* 0x000fea0003800200 */
.L_x_8:
        /* <DEDUP_REMOVED lines=13> */
.L_x_11:
[----:B------:R-:W-:Y:S05]  /*0710*/  BSYNC.RECONVERGENT B2 ;  /* 0x0000000000027941 */ /* 0x000fea0003800200 */
.L_x_10:
        /* <DEDUP_REMOVED lines=13> */
.L_x_13:
[----:B------:R-:W-:Y:S05]  /*07f0*/  BSYNC.RECONVERGENT B2 ;  /* 0x0000000000027941 */ /* 0x000fea0003800200 */
.L_x_12:
        /* <DEDUP_REMOVED lines=13> */
.L_x_15:
[----:B------:R-:W-:Y:S05]  /*08d0*/  BSYNC.RECONVERGENT B2 ;  /* 0x0000000000027941 */ /* 0x000fea0003800200 */
.L_x_14:
        /* <DEDUP_REMOVED lines=13> */
.L_x_17:
[----:B------:R-:W-:Y:S05]  /*09b0*/  BSYNC.RECONVERGENT B2 ;  /* 0x0000000000027941 */ /* 0x000fea0003800200 */
.L_x_16:
        /* <DEDUP_REMOVED lines=13> */
.L_x_19:
[----:B------:R-:W-:Y:S05]  /*0a90*/  BSYNC.RECONVERGENT B2 ;  /* 0x0000000000027941 */ /* 0x000fea0003800200 */
.L_x_18:
        /* <DEDUP_REMOVED lines=13> */
.L_x_21:
[----:B------:R-:W-:Y:S05]  /*0b70*/  BSYNC.RECONVERGENT B2 ;  /* 0x0000000000027941 */ /* 0x000fea0003800200 */
.L_x_20:
        /* <DEDUP_REMOVED lines=13> */
.L_x_23:
[----:B------:R-:W-:Y:S05]  /*0c50*/  BSYNC.RECONVERGENT B2 ;  /* 0x0000000000027941 */ /* 0x000fea0003800200 */
.L_x_22:
        /* <DEDUP_REMOVED lines=13> */
.L_x_25:
[----:B------:R-:W-:Y:S05]  /*0d30*/  BSYNC.RECONVERGENT B2 ;  /* 0x0000000000027941 */ /* 0x000fea0003800200 */
.L_x_24:
        /* <DEDUP_REMOVED lines=13> */
.L_x_27:
[----:B------:R-:W-:Y:S05]  /*0e10*/  BSYNC.RECONVERGENT B2 ;  /* 0x0000000000027941 */ /* 0x000fea0003800200 */
.L_x_26:
        /* <DEDUP_REMOVED lines=13> */
.L_x_29:
[----:B------:R-:W-:Y:S05]  /*0ef0*/  BSYNC.RECONVERGENT B2 ;  /* 0x0000000000027941 */ /* 0x000fea0003800200 */
.L_x_28:
        /* <DEDUP_REMOVED lines=13> */
.L_x_31:
[----:B------:R-:W-:Y:S05]  /*0fd0*/  BSYNC.RECONVERGENT B2 ;  /* 0x0000000000027941 */ /* 0x000fea0003800200 */
.L_x_30:
        /* <DEDUP_REMOVED lines=13> */
.L_x_33:
[----:B------:R-:W-:Y:S05]  /*10b0*/  BSYNC.RECONVERGENT B2 ;  /* 0x0000000000027941 */ /* 0x000fea0003800200 */
.L_x_32:
        /* <DEDUP_REMOVED lines=13> */
.L_x_35:
[----:B------:R-:W-:Y:S05]  /*1190*/  BSYNC.RECONVERGENT B2 ;  /* 0x0000000000027941 */ /* 0x000fea0003800200 */
.L_x_34:
        /* <DEDUP_REMOVED lines=13> */
.L_x_37:
[----:B------:R-:W-:Y:S05]  /*1270*/  BSYNC.RECONVERGENT B2 ;  /* 0x0000000000027941 */ /* 0x000fea0003800200 */
.L_x_36:
        /* <DEDUP_REMOVED lines=13> */
.L_x_39:
[----:B------:R-:W-:Y:S05]  /*1350*/  BSYNC.RECONVERGENT B2 ;  /* 0x0000000000027941 */ /* 0x000fea0003800200 */
.L_x_38:
        /* <DEDUP_REMOVED lines=13> */
.L_x_41:
[----:B------:R-:W-:Y:S05]  /*1430*/  BSYNC.RECONVERGENT B2 ;  /* 0x0000000000027941 */ /* 0x000fea0003800200 */
.L_x_40:
        /* <DEDUP_REMOVED lines=13> */
.L_x_43:
[----:B------:R-:W-:Y:S05]  /*1510*/  BSYNC.RECONVERGENT B2 ;  /* 0x0000000000027941 */ /* 0x000fea0003800200 */
.L_x_42:
        /* <DEDUP_REMOVED lines=13> */
.L_x_45:
[----:B------:R-:W-:Y:S05]  /*15f0*/  BSYNC.RECONVERGENT B2 ;  /* 0x0000000000027941 */ /* 0x000fea0003800200 */
.L_x_44:
        /* <DEDUP_REMOVED lines=13> */
.L_x_47:
[----:B------:R-:W-:Y:S05]  /*16d0*/  BSYNC.RECONVERGENT B2 ;  /* 0x0000000000027941 */ /* 0x000fea0003800200 */
.L_x_46:
        /* <DEDUP_REMOVED lines=13> */
.L_x_49:
[----:B------:R-:W-:Y:S05]  /*17b0*/  BSYNC.RECONVERGENT B2 ;  /* 0x0000000000027941 */ /* 0x000fea0003800200 */
.L_x_48:
        /* <DEDUP_REMOVED lines=13> */
.L_x_51:
[----:B------:R-:W-:Y:S05]  /*1890*/  BSYNC.RECONVERGENT B2 ;  /* 0x0000000000027941 */ /* 0x000fea0003800200 */
.L_x_50:
        /* <DEDUP_REMOVED lines=13> */
.L_x_53:
[----:B------:R-:W-:Y:S05]  /*1970*/  BSYNC.RECONVERGENT B2 ;  /* 0x0000000000027941 */ /* 0x000fea0003800200 */
.L_x_52:
        /* <DEDUP_REMOVED lines=13> */
.L_x_55:
[----:B------:R-:W-:Y:S05]  /*1a50*/  BSYNC.RECONVERGENT B2 ;  /* 0x0000000000027941 */ /* 0x000fea0003800200 */
.L_x_54:
        /* <DEDUP_REMOVED lines=13> */
.L_x_57:
[----:B------:R-:W-:Y:S05]  /*1b30*/  BSYNC.RECONVERGENT B2 ;  /* 0x0000000000027941 */ /* 0x000fea0003800200 */
.L_x_56:
        /* <DEDUP_REMOVED lines=13> */
.L_x_59:
[----:B------:R-:W-:Y:S05]  /*1c10*/  BSYNC.RECONVERGENT B2 ;  /* 0x0000000000027941 */ /* 0x000fea0003800200 */
.L_x_58:
        /* <DEDUP_REMOVED lines=13> */
.L_x_61:
[----:B------:R-:W-:Y:S05]  /*1cf0*/  BSYNC.RECONVERGENT B2 ;  /* 0x0000000000027941 */ /* 0x000fea0003800200 */
.L_x_60:
        /* <DEDUP_REMOVED lines=13> */
[----:B------:R-:W-:-:S07]  /*1dd0*/  MOV R9, R0 ;  /* 0x0000000000097202 */ /* 0x000fce0000000f00 */
.L_x_63:
[----:B------:R-:W-:Y:S05]  /*1de0*/  BSYNC.RECONVERGENT B2 ;  /* 0x0000000000027941 */ /* 0x000fea0003800200 */
.L_x_62:
[----:B------:R-:W-:Y:S05]  /*1df0*/  BRA.U UP0, `(.L_x_64) ;  /* 0xffffffe100f07547 */ /* 0x000fea000b83ffff */
[----:B------:R-:W0:Y:S02]  /*1e00*/  LDC.64 R4, c[0x0][0x390] ;  /* 0x0000e400ff047b82 */ /* 0x000e240000000a00 */
[----:B0-----:R-:W-:-:S05]  /*1e10*/  IMAD.WIDE.U32 R2, R2, 0x4, R4 ;  /* 0x0000000402027825 */ /* 0x001fca00078e0004 */
[----:B------:R-:W-:Y:S01]  /*1e20*/  STG.E desc[UR6][R2.64], R9 ;  /* 0x0000000902007986 */ /* 0x000fe2000c101906 */
[----:B------:R-:W-:Y:S05]  /*1e30*/  EXIT ;  /* 0x000000000000794d */ /* 0x000fea0003800000 */
        .weak           $__internal_0_$__cuda_sm3x_div_rn_noftz_f32_slowpath
        .type           $__internal_0_$__cuda_sm3x_div_rn_noftz_f32_slowpath,@function
        .size           $__internal_0_$__cuda_sm3x_div_rn_noftz_f32_slowpath,(.L_x_77 - $__internal_0_$__cuda_sm3x_div_rn_noftz_f32_slowpath)
$__internal_0_$__cuda_sm3x_div_rn_noftz_f32_slowpath:
[----:B------:R-:W-:Y:S01]  /*1e40*/  SHF.R.U32.HI R5, RZ, 0x17, R4 ;  /* 0x00000017ff057819 */ /* 0x000fe20000011604 */
[----:B------:R-:W-:Y:S01]  /*1e50*/  BSSY.RECONVERGENT B0, `(.L_x_65) ;  /* 0x0000064000007945 */ /* 0x000fe20003800200 */
[----:B------:R-:W-:Y:S01]  /*1e60*/  SHF.R.U32.HI R0, RZ, 0x17, R3 ;  /* 0x00000017ff007819 */ /* 0x000fe20000011603 */
[----:B------:R-:W-:Y:S01]  /*1e70*/  HFMA2 R8, -RZ, RZ, 1.875, 5.9604644775390625e-08 ;  /* 0x3f800001ff087431 */ /* 0x000fe200000001ff */
[----:B------:R-:W-:Y:S02]  /*1e80*/  LOP3.LUT R5, R5, 0xff, RZ, 0xc0, !PT ;  /* 0x000000ff05057812 */ /* 0x000fe400078ec0ff */
[----:B------:R-:W-:Y:S02]  /*1e90*/  LOP3.LUT R12, R0, 0xff, RZ, 0xc0, !PT ;  /* 0x000000ff000c7812 */ /* 0x000fe400078ec0ff */
[----:B------:R-:W-:Y:S02]  /*1ea0*/  IADD3 R9, PT, PT, R5, -0x1, RZ ;  /* 0xffffffff05097810 */ /* 0x000fe40007ffe0ff */
[----:B------:R-:W-:-:S02]  /*1eb0*/  IADD3 R10, PT, PT, R12, -0x1, RZ ;  /* 0xffffffff0c0a7810 */ /* 0x000fc40007ffe0ff */
[----:B------:R-:W-:-:S04]  /*1ec0*/  ISETP.GT.U32.AND P0, PT, R9, 0xfd, PT ;  /* 0x000000fd0900780c */ /* 0x000fc80003f04070 */
[----:B------:R-:W-:-:S13]  /*1ed0*/  ISETP.GT.U32.OR P0, PT, R10, 0xfd, P0 ;  /* 0x000000fd0a00780c */ /* 0x000fda0000704470 */
[----:B------:R-:W-:Y:S01]  /*1ee0*/  @!P0 MOV R7, RZ ;  /* 0x000000ff00078202 */ /* 0x000fe20000000f00 */
[----:B------:R-:W-:Y:S06]  /*1ef0*/  @!P0 BRA `(.L_x_66) ;  /* 0x0000000000608947 */ /* 0x000fec0003800000 */
[----:B------:R-:W-:Y:S02]  /*1f00*/  MOV R0, 0x3f800001 ;  /* 0x3f80000100007802 */ /* 0x000fe40000000f00 */
[----:B------:R-:W-:Y:S02]  /*1f10*/  FSETP.GTU.FTZ.AND P0, PT, |R3|, +INF , PT ;  /* 0x7f8000000300780b */ /* 0x000fe40003f1c200 */
[----:B------:R-:W-:-:S04]  /*1f20*/  FSETP.GTU.FTZ.AND P1, PT, |R0|, +INF , PT ;  /* 0x7f8000000000780b */ /* 0x000fc80003f3c200 */
[----:B------:R-:W-:-:S13]  /*1f30*/  PLOP3.LUT P0, PT, P0, P1, PT, 0xf8, 0x8f ;  /* 0x00000000008f781c */ /* 0x000fda0000703f70 */
[----:B------:R-:W-:Y:S05]  /*1f40*/  @P0 BRA `(.L_x_67) ;  /* 0x00000004004c0947 */ /* 0x000fea0003800000 */
[----:B------:R-:W-:-:S13]  /*1f50*/  LOP3.LUT P0, RZ, R8, 0x7fffffff, R3, 0xc8, !PT ;  /* 0x7fffffff08ff7812 */ /* 0x000fda000780c803 */
[----:B------:R-:W-:Y:S05]  /*1f60*/  @!P0 BRA `(.L_x_68) ;  /* 0x00000004003c8947 */ /* 0x000fea0003800000 */
[C---:B------:R-:W-:Y:S02]  /*1f70*/  FSETP.NEU.FTZ.AND P2, PT, |R3|.reuse, +INF , PT ;  /* 0x7f8000000300780b */ /* 0x040fe40003f5d200 */
[----:B------:R-:W-:Y:S02]  /*1f80*/  FSETP.NEU.FTZ.AND P1, PT, |R0|, +INF , PT ;  /* 0x7f8000000000780b */ /* 0x000fe40003f3d200 */
[----:B------:R-:W-:-:S11]  /*1f90*/  FSETP.NEU.FTZ.AND P0, PT, |R3|, +INF , PT ;  /* 0x7f8000000300780b */ /* 0x000fd60003f1d200 */
[----:B------:R-:W-:Y:S05]  /*1fa0*/  @!P1 BRA !P2, `(.L_x_68) ;  /* 0x00000004002c9947 */ /* 0x000fea0005000000 */
[----:B------:R-:W-:-:S04]  /*1fb0*/  LOP3.LUT P2, RZ, R3, 0x7fffffff, RZ, 0xc0, !PT ;  /* 0x7fffffff03ff7812 */ /* 0x000fc8000784c0ff */
[----:B------:R-:W-:-:S13]  /*1fc0*/  PLOP3.LUT P1, PT, P1, P2, PT, 0x2f, 0xf2 ;  /* 0x0000000000f2781c */ /* 0x000fda0000f24577 */
[----:B------:R-:W-:Y:S05]  /*1fd0*/  @P1 BRA `(.L_x_69) ;  /* 0x0000000400181947 */ /* 0x000fea0003800000 */
[----:B------:R-:W-:-:S04]  /*1fe0*/  LOP3.LUT P1, RZ, R8, 0x7fffffff, RZ, 0xc0, !PT ;  /* 0x7fffffff08ff7812 */ /* 0x000fc8000782c0ff */
[----:B------:R-:W-:-:S13]  /*1ff0*/  PLOP3.LUT P0, PT, P0, P1, PT, 0x2f, 0xf2 ;  /* 0x0000000000f2781c */ /* 0x000fda0000702577 */
[----:B------:R-:W-:Y:S05]  /*2000*/  @P0 BRA `(.L_x_70) ;  /* 0x0000000400000947 */ /* 0x000fea0003800000 */
[----:B------:R-:W-:Y:S02]  /*2010*/  ISETP.GE.AND P0, PT, R10, RZ, PT ;  /* 0x000000ff0a00720c */ /* 0x000fe40003f06270 */
[----:B------:R-:W-:-:S11]  /*2020*/  ISETP.GE.AND P1, PT, R9, RZ, PT ;  /* 0x000000ff0900720c */ /* 0x000fd60003f26270 */
[----:B------:R-:W-:Y:S01]  /*2030*/  @P0 MOV R7, RZ ;  /* 0x000000ff00070202 */ /* 0x000fe20000000f00 */
[----:B------:R-:W-:Y:S01]  /*2040*/  @!P0 FFMA R3, R3, 1.84467440737095516160e+19, RZ ;  /* 0x5f80000003038823 */ /* 0x000fe200000000ff */
[----:B------:R-:W-:Y:S01]  /*2050*/  @!P0 MOV R7, 0xffffffc0 ;  /* 0xffffffc000078802 */ /* 0x000fe20000000f00 */
[----:B------:R-:W-:-:S03]  /*2060*/  @!P1 FFMA R8, R0, 1.84467440737095516160e+19, RZ ;  /* 0x5f80000000089823 */ /* 0x000fc600000000ff */
[----:B------:R-:W-:-:S07]  /*2070*/  @!P1 IADD3 R7, PT, PT, R7, 0x40, RZ ;  /* 0x0000004007079810 */ /* 0x000fce0007ffe0ff */
.L_x_66:
[----:B------:R-:W-:Y:S01]  /*2080*/  LEA R9, R5, 0xc0800000, 0x17 ;  /* 0xc080000005097811 */ /* 0x000fe200078eb8ff */
[----:B------:R-:W-:Y:S03]  /*2090*/  BSSY.RECONVERGENT B1, `(.L_x_71) ;  /* 0x0000036000017945 */ /* 0x000fe60003800200 */
[----:B------:R-:W-:Y:S02]  /*20a0*/  IADD3 R9, PT, PT, -R9, R8, RZ ;  /* 0x0000000809097210 */ /* 0x000fe40007ffe1ff */
[----:B------:R-:W-:Y:S02]  /*20b0*/  IADD3 R8, PT, PT, R12, -0x7f, RZ ;  /* 0xffffff810c087810 */ /* 0x000fe40007ffe0ff */
[----:B------:R-:W0:Y:S01]  /*20c0*/  MUFU.RCP R10, R9 ;  /* 0x00000009000a7308 */ /* 0x000e220000001000 */
[----:B------:R-:W-:Y:S02]  /*20d0*/  FADD.FTZ R11, -R9, -RZ ;  /* 0x800000ff090b7221 */ /* 0x000fe40000010100 */
[C---:B------:R-:W-:Y:S01]  /*20e0*/  IMAD R0, R8.reuse, -0x800000, R3 ;  /* 0xff80000008007824 */ /* 0x040fe200078e0203 */
[----:B------:R-:W-:-:S04]  /*20f0*/  IADD3 R8, PT, PT, R8, 0x7f, -R5 ;  /* 0x0000007f08087810 */ /* 0x000fc80007ffe805 */
[----:B------:R-:W-:Y:S01]  /*2100*/  IADD3 R8, PT, PT, R8, R7, RZ ;  /* 0x0000000708087210 */ /* 0x000fe20007ffe0ff */
[----:B0-----:R-:W-:-:S04]  /*2110*/  FFMA R13, R10, R11, 1 ;  /* 0x3f8000000a0d7423 */ /* 0x001fc8000000000b */
[----:B------:R-:W-:-:S04]  /*2120*/  FFMA R12, R10, R13, R10 ;  /* 0x0000000d0a0c7223 */ /* 0x000fc8000000000a */
[----:B------:R-:W-:-:S04]  /*2130*/  FFMA R3, R0, R12, RZ ;  /* 0x0000000c00037223 */ /* 0x000fc800000000ff */
[----:B------:R-:W-:-:S04]  /*2140*/  FFMA R10, R11, R3, R0 ;  /* 0x000000030b0a7223 */ /* 0x000fc80000000000 */
[----:B------:R-:W-:-:S04]  /*2150*/  FFMA R13, R12, R10, R3 ;  /* 0x0000000a0c0d7223 */ /* 0x000fc80000000003 */
[----:B------:R-:W-:-:S04]  /*2160*/  FFMA R10, R11, R13, R0 ;  /* 0x0000000d0b0a7223 */ /* 0x000fc80000000000 */
[----:B------:R-:W-:-:S05]  /*2170*/  FFMA R0, R12, R10, R13 ;  /* 0x0000000a0c007223 */ /* 0x000fca000000000d */
[----:B------:R-:W-:-:S04]  /*2180*/  SHF.R.U32.HI R3, RZ, 0x17, R0 ;  /* 0x00000017ff037819 */ /* 0x000fc80000011600 */
[----:B------:R-:W-:-:S04]  /*2190*/  LOP3.LUT R3, R3, 0xff, RZ, 0xc0, !PT ;  /* 0x000000ff03037812 */ /* 0x000fc800078ec0ff */
[----:B------:R-:W-:-:S04]  /*21a0*/  IADD3 R7, PT, PT, R3, R8, RZ ;  /* 0x0000000803077210 */ /* 0x000fc80007ffe0ff */
[----:B------:R-:W-:-:S04]  /*21b0*/  IADD3 R3, PT, PT, R7, -0x1, RZ ;  /* 0xffffffff07037810 */ /* 0x000fc80007ffe0ff */
[----:B------:R-:W-:-:S13]  /*21c0*/  ISETP.GE.U32.AND P0, PT, R3, 0xfe, PT ;  /* 0x000000fe0300780c */ /* 0x000fda0003f06070 */
[----:B------:R-:W-:Y:S05]  /*21d0*/  @!P0 BRA `(.L_x_72) ;  /* 0x0000000000808947 */ /* 0x000fea0003800000 */
[----:B------:R-:W-:-:S13]  /*21e0*/  ISETP.GT.AND P0, PT, R7, 0xfe, PT ;  /* 0x000000fe0700780c */ /* 0x000fda0003f04270 */
[----:B------:R-:W-:Y:S05]  /*21f0*/  @P0 BRA `(.L_x_73) ;  /* 0x00000000006c0947 */ /* 0x000fea0003800000 */
[----:B------:R-:W-:-:S13]  /*2200*/  ISETP.GE.AND P0, PT, R7, 0x1, PT ;  /* 0x000000010700780c */ /* 0x000fda0003f06270 */
[----:B------:R-:W-:Y:S05]  /*2210*/  @P0 BRA `(.L_x_74) ;  /* 0x0000000000740947 */ /* 0x000fea0003800000 */
[----:B------:R-:W-:Y:S02]  /*2220*/  ISETP.GE.AND P0, PT, R7, -0x18, PT ;  /* 0xffffffe80700780c */ /* 0x000fe40003f06270 */
[----:B------:R-:W-:-:S11]  /*2230*/  LOP3.LUT R0, R0, 0x80000000, RZ, 0xc0, !PT ;  /* 0x8000000000007812 */ /* 0x000fd600078ec0ff */
[----:B------:R-:W-:Y:S05]  /*2240*/  @!P0 BRA `(.L_x_74) ;  /* 0x0000000000688947 */ /* 0x000fea0003800000 */
[CCC-:B------:R-:W-:Y:S01]  /*2250*/  FFMA.RZ R3, R12.reuse, R10.reuse, R13.reuse ;  /* 0x0000000a0c037223 */ /* 0x1c0fe2000000c00d */
[CCC-:B------:R-:W-:Y:S01]  /*2260*/  FFMA.RM R8, R12.reuse, R10.reuse, R13.reuse ;  /* 0x0000000a0c087223 */ /* 0x1c0fe2000000400d */
[C---:B------:R-:W-:Y:S02]  /*2270*/  ISETP.NE.AND P2, PT, R7.reuse, RZ, PT ;  /* 0x000000ff0700720c */ /* 0x040fe40003f45270 */
[----:B------:R-:W-:Y:S02]  /*2280*/  ISETP.NE.AND P1, PT, R7, RZ, PT ;  /* 0x000000ff0700720c */ /* 0x000fe40003f25270 */
[----:B------:R-:W-:Y:S01]  /*2290*/  LOP3.LUT R5, R3, 0x7fffff, RZ, 0xc0, !PT ;  /* 0x007fffff03057812 */ /* 0x000fe200078ec0ff */
[----:B------:R-:W-:Y:S01]  /*22a0*/  FFMA.RP R3, R12, R10, R13 ;  /* 0x0000000a0c037223 */ /* 0x000fe2000000800d */
[----:B------:R-:W-:Y:S02]  /*22b0*/  IADD3 R10, PT, PT, R7, 0x20, RZ ;  /* 0x00000020070a7810 */ /* 0x000fe40007ffe0ff */
[----:B------:R-:W-:-:S02]  /*22c0*/  LOP3.LUT R5, R5, 0x800000, RZ, 0xfc, !PT ;  /* 0x0080000005057812 */ /* 0x000fc400078efcff */
[----:B------:R-:W-:Y:S02]  /*22d0*/  IADD3 R7, PT, PT, -R7, RZ, RZ ;  /* 0x000000ff07077210 */ /* 0x000fe40007ffe1ff */
[----:B------:R-:W-:Y:S02]  /*22e0*/  SHF.L.U32 R10, R5, R10, RZ ;  /* 0x0000000a050a7219 */ /* 0x000fe400000006ff */
[----:B------:R-:W-:Y:S02]  /*22f0*/  FSETP.NEU.FTZ.AND P0, PT, R3, R8, PT ;  /* 0x000000080300720b */ /* 0x000fe40003f1d000 */
[----:B------:R-:W-:Y:S02]  /*2300*/  SEL R8, R7, RZ, P2 ;  /* 0x000000ff07087207 */ /* 0x000fe40001000000 */
[----:B------:R-:W-:Y:S02]  /*2310*/  ISETP.NE.AND P1, PT, R10, RZ, P1 ;  /* 0x000000ff0a00720c */ /* 0x000fe40000f25270 */
[----:B------:R-:W-:-:S02]  /*2320*/  SHF.R.U32.HI R8, RZ, R8, R5 ;  /* 0x00000008ff087219 */ /* 0x000fc40000011605 */
[----:B------:R-:W-:Y:S02]  /*2330*/  PLOP3.LUT P0, PT, P0, P1, PT, 0xf8, 0x8f ;  /* 0x00000000008f781c */ /* 0x000fe40000703f70 */
[----:B------:R-:W-:Y:S02]  /*2340*/  SHF.R.U32.HI R10, RZ, 0x1, R8 ;  /* 0x00000001ff0a7819 */ /* 0x000fe40000011608 */
[----:B------:R-:W-:-:S04]  /*2350*/  SEL R3, RZ, 0x1, !P0 ;  /* 0x00000001ff037807 */ /* 0x000fc80004000000 */
[----:B------:R-:W-:-:S04]  /*2360*/  LOP3.LUT R3, R3, 0x1, R10, 0xf8, !PT ;  /* 0x0000000103037812 */ /* 0x000fc800078ef80a */
[----:B------:R-:W-:-:S04]  /*2370*/  LOP3.LUT R3, R3, R8, RZ, 0xc0, !PT ;  /* 0x0000000803037212 */ /* 0x000fc800078ec0ff */
[----:B------:R-:W-:-:S04]  /*2380*/  IADD3 R3, PT, PT, R10, R3, RZ ;  /* 0x000000030a037210 */ /* 0x000fc80007ffe0ff */
[----:B------:R-:W-:Y:S01]  /*2390*/  LOP3.LUT R0, R3, R0, RZ, 0xfc, !PT ;  /* 0x0000000003007212 */ /* 0x000fe200078efcff */
[----:B------:R-:W-:Y:S06]  /*23a0*/  BRA `(.L_x_74) ;  /* 0x0000000000107947 */ /* 0x000fec0003800000 */
.L_x_73:
[----:B------:R-:W-:-:S04]  /*23b0*/  LOP3.LUT R0, R0, 0x80000000, RZ, 0xc0, !PT ;  /* 0x8000000000007812 */ /* 0x000fc800078ec0ff */
[----:B------:R-:W-:Y:S01]  /*23c0*/  LOP3.LUT R0, R0, 0x7f800000, RZ, 0xfc, !PT ;  /* 0x7f80000000007812 */ /* 0x000fe200078efcff */
[----:B------:R-:W-:Y:S06]  /*23d0*/  BRA `(.L_x_74) ;  /* 0x0000000000047947 */ /* 0x000fec0003800000 */
.L_x_72:
[----:B------:R-:W-:-:S07]  /*23e0*/  LEA R0, R8, R0, 0x17 ;  /* 0x0000000008007211 */ /* 0x000fce00078eb8ff */
.L_x_74:
[----:B------:R-:W-:Y:S05]  /*23f0*/  BSYNC.RECONVERGENT B1 ;  /* 0x0000000000017941 */ /* 0x000fea0003800200 */
.L_x_71:
[----:B------:R-:W-:Y:S05]  /*2400*/  BRA `(.L_x_75) ;  /* 0x0000000000207947 */ /* 0x000fea0003800000 */
.L_x_70:
[----:B------:R-:W-:-:S04]  /*2410*/  LOP3.LUT R0, R8, 0x80000000, R3, 0x48, !PT ;  /* 0x8000000008007812 */ /* 0x000fc800078e4803 */
[----:B------:R-:W-:Y:S01]  /*2420*/  LOP3.LUT R0, R0, 0x7f800000, RZ, 0xfc, !PT ;  /* 0x7f80000000007812 */ /* 0x000fe200078efcff */
[----:B------:R-:W-:Y:S06]  /*2430*/  BRA `(.L_x_75) ;  /* 0x0000000000147947 */ /* 0x000fec0003800000 */
.L_x_69:
[----:B------:R-:W-:Y:S01]  /*2440*/  LOP3.LUT R0, R8, 0x80000000, R3, 0x48, !PT ;  /* 0x8000000008007812 */ /* 0x000fe200078e4803 */
[----:B------:R-:W-:Y:S06]  /*2450*/  BRA `(.L_x_75) ;  /* 0x00000000000c7947 */ /* 0x000fec0003800000 */
.L_x_68:
[----:B------:R-:W0:Y:S01]  /*2460*/  MUFU.RSQ R0, -QNAN ;  /* 0xffc0000000007908 */ /* 0x000e220000001400 */
[----:B------:R-:W-:Y:S05]  /*2470*/  BRA `(.L_x_75) ;  /* 0x0000000000047947 */ /* 0x000fea0003800000 */
.L_x_67:
[----:B------:R-:W-:-:S07]  /*2480*/  FADD.FTZ R0, R3, R0 ;  /* 0x0000000003007221 */ /* 0x000fce0000010000 */
.L_x_75:
[----:B------:R-:W-:Y:S05]  /*2490*/  BSYNC.RECONVERGENT B0 ;  /* 0x0000000000007941 */ /* 0x000fea0003800200 */
.L_x_65:
[----:B------:R-:W-:-:S04]  /*24a0*/  HFMA2 R7, -RZ, RZ, 0, 0 ;  /* 0x00000000ff077431 */ /* 0x000fc800000001ff */
[----:B0-----:R-:W-:Y:S05]  /*24b0*/  RET.REL.NODEC R6 `(_Z12calculatePayPfS_S_) ;  /* 0xffffffd806d07950 */ /* 0x001fea0003c3ffff */
.L_x_76:
[----:B------:R-:W-:-:S00]  /*24c0*/  BRA `(.L_x_76) ;  /* 0xfffffffc00fc7947 */ /* 0x000fc0000383ffff */
[----:B------:R-:W-:-:S00]  /*24d0*/  NOP ;  /* 0x0000000000007918 */ /* 0x000fc00000000000 */
        /* <DEDUP_REMOVED lines=10> */
.L_x_77:


//--------------------- .nv.shared.reserved.0     --------------------------
	.section	.nv.shared.reserved.0,"aw",@nobits
	.weak		__nv_reservedSMEM_offset_0_alias
	.size		__nv_reservedSMEM_offset_0_alias, 0, 64
	.other		__nv_reservedSMEM_offset_0_alias,@"STO_CUDA_RESERVED_SHARED STV_DEFAULT"
__nv_reservedSMEM_offset_0_alias:
	.zero		0
	.zero		64


//--------------------- .nv.constant0._Z12calculatePayPfS_S_ --------------------------
	.section	.nv.constant0._Z12calculatePayPfS_S_,"a",@progbits
	.sectionflags	@""
	.align	4
.nv.constant0._Z12calculatePayPfS_S_:
	.zero		920


//--------------------- SYMBOLS --------------------------

	.type		.nv.reservedSmem.offset0,@object
	.size		.nv.reservedSmem.offset0,0x4
